//
// Generated by NVIDIA NVVM Compiler
//
// Compiler Build ID: CL-36424714
// Cuda compilation tools, release 13.0, V13.0.88
// Based on NVVM 20.0.0
//

.version 9.0
.target sm_100
.address_size 64

	// .globl	_Z8loadToL2Pii

.visible .entry _Z8loadToL2Pii(
	.param .u64 .ptr .align 1 _Z8loadToL2Pii_param_0,
	.param .u32 _Z8loadToL2Pii_param_1
)
{
	.local .align 4 .b8 	__local_depot0[4];
	.reg .b64 	%SP;
	.reg .b64 	%SPL;
	.reg .pred 	%p<2>;
	.reg .b32 	%r<7>;
	.reg .b64 	%rd<6>;

	mov.u64 	%SPL, __local_depot0;
	ld.param.u64 	%rd1, [_Z8loadToL2Pii_param_0];
	ld.param.u32 	%r2, [_Z8loadToL2Pii_param_1];
	mov.u32 	%r3, %tid.x;
	mov.u32 	%r4, %ctaid.x;
	mov.u32 	%r5, %ntid.x;
	mad.lo.s32 	%r1, %r4, %r5, %r3;
	setp.ge.s32 	%p1, %r1, %r2;
	@%p1 bra 	$L__BB0_2;
	mul.wide.s32 	%rd3, %r1, 4;
	add.s64 	%rd2, %rd1, %rd3;
	// begin inline asm
	ld.global.cg.s32 %r6, [%rd2];
	// end inline asm
	add.u64 	%rd5, %SPL, 0;
	st.local.u32 	[%rd5], %r6;
$L__BB0_2:
	ret;

}
	// .globl	_Z10readFromL2PiiS_
.visible .entry _Z10readFromL2PiiS_(
	.param .u64 .ptr .align 1 _Z10readFromL2PiiS__param_0,
	.param .u32 _Z10readFromL2PiiS__param_1,
	.param .u64 .ptr .align 1 _Z10readFromL2PiiS__param_2
)
{
	.local .align 4 .b8 	__local_depot1[4];
	.reg .b64 	%SP;
	.reg .b64 	%SPL;
	.reg .pred 	%p<2>;
	.reg .b32 	%r<10>;
	.reg .b64 	%rd<12>;

	mov.u64 	%SPL, __local_depot1;
	ld.param.u64 	%rd1, [_Z10readFromL2PiiS__param_0];
	ld.param.u32 	%r2, [_Z10readFromL2PiiS__param_1];
	ld.param.u64 	%rd2, [_Z10readFromL2PiiS__param_2];
	mov.u32 	%r3, %tid.x;
	mov.u32 	%r4, %ctaid.x;
	mov.u32 	%r5, %ntid.x;
	mad.lo.s32 	%r1, %r4, %r5, %r3;
	setp.ge.s32 	%p1, %r1, %r2;
	@%p1 bra 	$L__BB1_2;
	cvta.to.global.u64 	%rd5, %rd1;
	cvta.to.global.u64 	%rd6, %rd2;
	// begin inline asm
	mov.u64 	%rd3, %clock64;
	// end inline asm
	cvt.u32.u64 	%r6, %rd3;
	mul.wide.s32 	%rd7, %r1, 4;
	add.s64 	%rd8, %rd5, %rd7;
	ld.global.u32 	%r7, [%rd8];
	add.u64 	%rd10, %SPL, 0;
	st.local.u32 	[%rd10], %r7;
	// begin inline asm
	mov.u64 	%rd4, %clock64;
	// end inline asm
	cvt.u32.u64 	%r8, %rd4;
	sub.s32 	%r9, %r8, %r6;
	add.s64 	%rd11, %rd6, %rd7;
	st.global.u32 	[%rd11], %r9;
$L__BB1_2:
	ret;

}


// ===== COMPILED SASS (sm_100) =====

	.target	sm_100

	.elftype	@"ET_EXEC"


//--------------------- .note.nv.tkinfo           --------------------------
	.section	.note.nv.tkinfo,"",@"SHT_NOTE"
	.sectionflags	@"SHF_NOTE_NV_TKINFO"
	.tkinfo
        /*0018*/ 	.word	0x00000002
        /*0030*/ 	.string	""
        /*0030*/ 	.string	"ptxas"
        /*0030*/ 	.string	"Cuda compilation tools, release 13.0, V13.0.88"
        /*0030*/ 	.string	"Build cuda_13.0.r13.0/compiler.36424714_0"
        /*0030*/ 	.string	"-arch sm_100 -m 64 "



//--------------------- .note.nv.cuinfo           --------------------------
	.section	.note.nv.cuinfo,"",@"SHT_NOTE"
	.sectionflags	@"SHF_NOTE_NV_CUINFO"
        /*0018*/ 	.short	0x0002
        /*001a*/ 	.short	0x0064
        /*001c*/ 	.short	0x0082
	.zero		2


//--------------------- .nv.info                  --------------------------
	.section	.nv.info,"",@"SHT_CUDA_INFO"
	.align	4


	//----- nvinfo : EIATTR_REGCOUNT
	.align		4
        /*0000*/ 	.byte	0x04, 0x2f
        /*0002*/ 	.short	(.L_1 - .L_0)
	.align		4
.L_0:
        /*0004*/ 	.word	index@(_Z8loadToL2Pii)
        /*0008*/ 	.word	0x00000006


	//----- nvinfo : EIATTR_FRAME_SIZE
	.align		4
.L_1:
        /*000c*/ 	.byte	0x04, 0x11
        /*000e*/ 	.short	(.L_3 - .L_2)
	.align		4
.L_2:
        /*0010*/ 	.word	index@(_Z8loadToL2Pii)
        /*0014*/ 	.word	0x00000000


	//----- nvinfo : EIATTR_REGCOUNT
	.align		4
.L_3:
        /*0018*/ 	.byte	0x04, 0x2f
        /*001a*/ 	.short	(.L_5 - .L_4)
	.align		4
.L_4:
        /*001c*/ 	.word	index@(_Z10readFromL2PiiS_)
        /*0020*/ 	.word	0x0000000a


	//----- nvinfo : EIATTR_FRAME_SIZE
	.align		4
.L_5:
        /*0024*/ 	.byte	0x04, 0x11
        /*0026*/ 	.short	(.L_7 - .L_6)
	.align		4
.L_6:
        /*0028*/ 	.word	index@(_Z10readFromL2PiiS_)
        /*002c*/ 	.word	0x00000000


	//----- nvinfo : EIATTR_MIN_STACK_SIZE
	.align		4
.L_7:
        /*0030*/ 	.byte	0x04, 0x12
        /*0032*/ 	.short	(.L_9 - .L_8)
	.align		4
.L_8:
        /*0034*/ 	.word	index@(_Z10readFromL2PiiS_)
        /*0038*/ 	.word	0x00000000


	//----- nvinfo : EIATTR_MIN_STACK_SIZE
	.align		4
.L_9:
        /*003c*/ 	.byte	0x04, 0x12
        /*003e*/ 	.short	(.L_11 - .L_10)
	.align		4
.L_10:
        /*0040*/ 	.word	index@(_Z8loadToL2Pii)
        /*0044*/ 	.word	0x00000000
.L_11:


//--------------------- .nv.compat                --------------------------
	.section	.nv.compat,"",@"SHT_CUDA_COMPAT_INFO"
	.align	4
        /*0000*/ 	.byte	0x02, 0x09, 0x00, 0x00, 0x02, 0x02, 0x01, 0x00, 0x02, 0x05, 0x05, 0x00, 0x03, 0x07, 0x01, 0x01
        /*0010*/ 	.byte	0x02, 0x03, 0x00, 0x00, 0x02, 0x06, 0x01, 0x00, 0x04, 0x0b, 0x08, 0x00, 0x09, 0x00, 0x00, 0x00
        /*0020*/ 	.byte	0x00, 0x00, 0x00, 0x00


//--------------------- .nv.info._Z10readFromL2PiiS_ --------------------------
	.section	.nv.info._Z10readFromL2PiiS_,"",@"SHT_CUDA_INFO"
	.sectionflags	@""
	.align	4


	//----- nvinfo : EIATTR_CUDA_API_VERSION
	.align		4
        /*0000*/ 	.byte	0x04, 0x37
        /*0002*/ 	.short	(.L_13 - .L_12)
.L_12:
        /*0004*/ 	.word	0x00000082


	//----- nvinfo : EIATTR_KPARAM_INFO
	.align		4
.L_13:
        /*0008*/ 	.byte	0x04, 0x17
        /*000a*/ 	.short	(.L_15 - .L_14)
.L_14:
        /*000c*/ 	.word	0x00000000
        /*0010*/ 	.short	0x0002
        /*0012*/ 	.short	0x0010
        /*0014*/ 	.byte	0x00, 0xf5, 0x21, 0x00


	//----- nvinfo : EIATTR_KPARAM_INFO
	.align		4
.L_15:
        /*0018*/ 	.byte	0x04, 0x17
        /*001a*/ 	.short	(.L_17 - .L_16)
.L_16:
        /*001c*/ 	.word	0x00000000
        /*0020*/ 	.short	0x0001
        /*0022*/ 	.short	0x0008
        /*0024*/ 	.byte	0x00, 0xf0, 0x11, 0x00


	//----- nvinfo : EIATTR_KPARAM_INFO
	.align		4
.L_17:
        /*0028*/ 	.byte	0x04, 0x17
        /*002a*/ 	.short	(.L_19 - .L_18)
.L_18:
        /*002c*/ 	.word	0x00000000
        /*0030*/ 	.short	0x0000
        /*0032*/ 	.short	0x0000
        /*0034*/ 	.byte	0x00, 0xf5, 0x21, 0x00


	//----- nvinfo : EIATTR_SPARSE_MMA_MASK
	.align		4
.L_19:
        /*0038*/ 	.byte	0x03, 0x50
        /*003a*/ 	.short	0x0000


	//----- nvinfo : EIATTR_MAXREG_COUNT
	.align		4
        /*003c*/ 	.byte	0x03, 0x1b
        /*003e*/ 	.short	0x00ff


	//----- nvinfo : EIATTR_MERCURY_ISA_VERSION
	.align		4
        /*0040*/ 	.byte	0x03, 0x5f
        /*0042*/ 	.short	0x0101


	//----- nvinfo : EIATTR_VRC_CTA_INIT_COUNT
	.align		4
        /*0044*/ 	.byte	0x02, 0x4a
	.zero		1
	.zero		1


	//----- nvinfo : EIATTR_EXIT_INSTR_OFFSETS
	.align		4
        /*0048*/ 	.byte	0x04, 0x1c
        /*004a*/ 	.short	(.L_21 - .L_20)


	//   ....[0]....
.L_20:
        /*004c*/ 	.word	0x00000070


	//   ....[1]....
        /*0050*/ 	.word	0x00000110


	//----- nvinfo : EIATTR_CBANK_PARAM_SIZE
	.align		4
.L_21:
        /*0054*/ 	.byte	0x03, 0x19
        /*0056*/ 	.short	0x0018


	//----- nvinfo : EIATTR_PARAM_CBANK
	.align		4
        /*0058*/ 	.byte	0x04, 0x0a
        /*005a*/ 	.short	(.L_23 - .L_22)
	.align		4
.L_22:
        /*005c*/ 	.word	index@(.nv.constant0._Z10readFromL2PiiS_)
        /*0060*/ 	.short	0x0380
        /*0062*/ 	.short	0x0018


	//----- nvinfo : EIATTR_SW_WAR
	.align		4
.L_23:
        /*0064*/ 	.byte	0x04, 0x36
        /*0066*/ 	.short	(.L_25 - .L_24)
.L_24:
        /*0068*/ 	.word	0x00000008
.L_25:


//--------------------- .nv.info._Z8loadToL2Pii   --------------------------
	.section	.nv.info._Z8loadToL2Pii,"",@"SHT_CUDA_INFO"
	.sectionflags	@""
	.align	4


	//----- nvinfo : EIATTR_CUDA_API_VERSION
	.align		4
        /*0000*/ 	.byte	0x04, 0x37
        /*0002*/ 	.short	(.L_27 - .L_26)
.L_26:
        /*0004*/ 	.word	0x00000082


	//----- nvinfo : EIATTR_KPARAM_INFO
	.align		4
.L_27:
        /*0008*/ 	.byte	0x04, 0x17
        /*000a*/ 	.short	(.L_29 - .L_28)
.L_28:
        /*000c*/ 	.word	0x00000000
        /*0010*/ 	.short	0x0001
        /*0012*/ 	.short	0x0008
        /*0014*/ 	.byte	0x00, 0xf0, 0x11, 0x00


	//----- nvinfo : EIATTR_KPARAM_INFO
	.align		4
.L_29:
        /*0018*/ 	.byte	0x04, 0x17
        /*001a*/ 	.short	(.L_31 - .L_30)
.L_30:
        /*001c*/ 	.word	0x00000000
        /*0020*/ 	.short	0x0000
        /*0022*/ 	.short	0x0000
        /*0024*/ 	.byte	0x00, 0xf5, 0x21, 0x00


	//----- nvinfo : EIATTR_SPARSE_MMA_MASK
	.align		4
.L_31:
        /*0028*/ 	.byte	0x03, 0x50
        /*002a*/ 	.short	0x0000


	//----- nvinfo : EIATTR_MAXREG_COUNT
	.align		4
        /*002c*/ 	.byte	0x03, 0x1b
        /*002e*/ 	.short	0x00ff


	//----- nvinfo : EIATTR_MERCURY_ISA_VERSION
	.align		4
        /*0030*/ 	.byte	0x03, 0x5f
        /*0032*/ 	.short	0x0101


	//----- nvinfo : EIATTR_VRC_CTA_INIT_COUNT
	.align		4
        /*0034*/ 	.byte	0x02, 0x4a
	.zero		1
	.zero		1


	//----- nvinfo : EIATTR_EXIT_INSTR_OFFSETS
	.align		4
        /*0038*/ 	.byte	0x04, 0x1c
        /*003a*/ 	.short	(.L_33 - .L_32)


	//   ....[0]....
.L_32:
        /*003c*/ 	.word	0x00000070


	//   ....[1]....
        /*0040*/ 	.word	0x00000080


	//----- nvinfo : EIATTR_CBANK_PARAM_SIZE
	.align		4
.L_33:
        /*0044*/ 	.byte	0x03, 0x19
        /*0046*/ 	.short	0x000c


	//----- nvinfo : EIATTR_PARAM_CBANK
	.align		4
        /*0048*/ 	.byte	0x04, 0x0a
        /*004a*/ 	.short	(.L_35 - .L_34)
	.align		4
.L_34:
        /*004c*/ 	.word	index@(.nv.constant0._Z8loadToL2Pii)
        /*0050*/ 	.short	0x0380
        /*0052*/ 	.short	0x000c


	//----- nvinfo : EIATTR_SW_WAR
	.align		4
.L_35:
        /*0054*/ 	.byte	0x04, 0x36
        /*0056*/ 	.short	(.L_37 - .L_36)
.L_36:
        /*0058*/ 	.word	0x00000008
.L_37:


//--------------------- .nv.callgraph             --------------------------
	.section	.nv.callgraph,"",@"SHT_CUDA_CALLGRAPH"
	.align	4
	.sectionentsize	8
	.align		4
        /*0000*/ 	.word	0x00000000
	.align		4
        /*0004*/ 	.word	0xffffffff
	.align		4
        /*0008*/ 	.word	0x00000000
	.align		4
        /*000c*/ 	.word	0xfffffffe
	.align		4
        /*0010*/ 	.word	0x00000000
	.align		4
        /*0014*/ 	.word	0xfffffffd
	.align		4
        /*0018*/ 	.word	0x00000000
	.align		4
        /*001c*/ 	.word	0xfffffffc


//--------------------- .text._Z10readFromL2PiiS_ --------------------------
	.section	.text._Z10readFromL2PiiS_,"ax",@progbits
	.align	128
        .global         _Z10readFromL2PiiS_
        .type           _Z10readFromL2PiiS_,@function
        .size           _Z10readFromL2PiiS_,(.L_x_2 - _Z10readFromL2PiiS_)
        .other          _Z10readFromL2PiiS_,@"STO_CUDA_ENTRY STV_DEFAULT"
_Z10readFromL2PiiS_:
.text._Z10readFromL2PiiS_:
[----:B------:R-:W-:Y:S01]  /*0000*/  LDC R1, c[0x0][0x37c] ;  /* 0x0000df00ff017b82 */ /* 0x000fe20000000800 */
[----:B------:R-:W0:Y:S07]  /*0010*/  S2R R5, SR_TID.X ;  /* 0x0000000000057919 */ /* 0x000e2e0000002100 */
[----:B------:R-:W0:Y:S01]  /*0020*/  S2UR UR4, SR_CTAID.X ;  /* 0x00000000000479c3 */ /* 0x000e220000002500 */
[----:B------:R-:W1:Y:S07]  /*0030*/  LDCU UR5, c[0x0][0x388] ;  /* 0x00007100ff0577ac */ /* 0x000e6e0008000800 */
[----:B------:R-:W0:Y:S02]  /*0040*/  LDC R0, c[0x0][0x360] ;  /* 0x0000d800ff007b82 */ /* 0x000e240000000800 */
[----:B0-----:R-:W-:-:S05]  /*0050*/  IMAD R5, R0, UR4, R5 ;  /* 0x0000000400057c24 */ /* 0x001fca000f8e0205 */
[----:B-1----:R-:W-:-:S13]  /*0060*/  ISETP.GE.AND P0, PT, R5, UR5, PT ;  /* 0x0000000505007c0c */ /* 0x002fda000bf06270 */
[----:B------:R-:W-:Y:S05]  /*0070*/  @P0 EXIT ;  /* 0x000000000000094d */ /* 0x000fea0003800000 */
[----:B------:R-:W0:Y:S01]  /*0080*/  LDCU.64 UR4, c[0x0][0x358] ;  /* 0x00006b00ff0477ac */ /* 0x000e220008000a00 */
[----:B------:R-:W-:Y:S01]  /*0090*/  NOP ;  /* 0x0000000000007918 */ /* 0x000fe20000000000 */
[----:B------:R-:W1:Y:S01]  /*00a0*/  S2UR UR6, SR_CLOCKLO ;  /* 0x00000000000679c3 */ /* 0x000e620000005000 */
[----:B------:R-:W-:Y:S01]  /*00b0*/  NOP ;  /* 0x0000000000007918 */ /* 0x000fe20000000000 */
[----:B------:R-:W-:-:S06]  /*00c0*/  CS2R.32 R7, SR_CLOCKLO ;  /* 0x0000000000077805 */ /* 0x000fcc0000005000 */
[----:B------:R-:W2:Y:S01]  /*00d0*/  LDC.64 R2, c[0x0][0x390] ;  /* 0x0000e400ff027b82 */ /* 0x000ea20000000a00 */
[----:B-1----:R-:W-:Y:S01]  /*00e0*/  IADD3 R7, PT, PT, R7, -UR6, RZ ;  /* 0x8000000607077c10 */ /* 0x002fe2000fffe0ff */
[----:B--2---:R-:W-:-:S05]  /*00f0*/  IMAD.WIDE R2, R5, 0x4, R2 ;  /* 0x0000000405027825 */ /* 0x004fca00078e0202 */
[----:B0-----:R-:W-:Y:S01]  /*0100*/  STG.E desc[UR4][R2.64], R7 ;  /* 0x0000000702007986 */ /* 0x001fe2000c101904 */
[----:B------:R-:W-:Y:S05]  /*0110*/  EXIT ;  /* 0x000000000000794d */ /* 0x000fea0003800000 */
.L_x_0:
[----:B------:R-:W-:-:S00]  /*0120*/  BRA `(.L_x_0) ;  /* 0xfffffffc00fc7947 */ /* 0x000fc0000383ffff */
[----:B------:R-:W-:-:S00]  /*0130*/  NOP ;  /* 0x0000000000007918 */ /* 0x000fc00000000000 */
        /* <DEDUP_REMOVED lines=12> */
.L_x_2:


//--------------------- .text._Z8loadToL2Pii      --------------------------
	.section	.text._Z8loadToL2Pii,"ax",@progbits
	.align	128
        .global         _Z8loadToL2Pii
        .type           _Z8loadToL2Pii,@function
        .size           _Z8loadToL2Pii,(.L_x_3 - _Z8loadToL2Pii)
        .other          _Z8loadToL2Pii,@"STO_CUDA_ENTRY STV_DEFAULT"
_Z8loadToL2Pii:
.text._Z8loadToL2Pii:
        /* <DEDUP_REMOVED lines=8> */
[----:B------:R-:W-:Y:S05]  /*0080*/  EXIT ;  /* 0x000000000000794d */ /* 0x000fea0003800000 */
.L_x_1:
        /* <DEDUP_REMOVED lines=15> */
.L_x_3:


//--------------------- .nv.shared.reserved.0     --------------------------
	.section	.nv.shared.reserved.0,"aw",@nobits
	.weak		__nv_reservedSMEM_offset_0_alias
	.size		__nv_reservedSMEM_offset_0_alias, 0, 64
	.other		__nv_reservedSMEM_offset_0_alias,@"STO_CUDA_RESERVED_SHARED STV_DEFAULT"
__nv_reservedSMEM_offset_0_alias:
	.zero		0
	.zero		64


//--------------------- .nv.constant0._Z10readFromL2PiiS_ --------------------------
	.section	.nv.constant0._Z10readFromL2PiiS_,"a",@progbits
	.sectionflags	@""
	.align	4
.nv.constant0._Z10readFromL2PiiS_:
	.zero		920


//--------------------- .nv.constant0._Z8loadToL2Pii --------------------------
	.section	.nv.constant0._Z8loadToL2Pii,"a",@progbits
	.sectionflags	@""
	.align	4
.nv.constant0._Z8loadToL2Pii:
	.zero		908


//--------------------- SYMBOLS --------------------------

	.type		.nv.reservedSmem.offset0,@object
	.size		.nv.reservedSmem.offset0,0x4
